	.headerflags	@"EF_CUDA_TEXMODE_UNIFIED EF_CUDA_64BIT_ADDRESS EF_CUDA_ACCELERATORS EF_CUDA_SM90 EF_CUDA_VIRTUAL_SM(EF_CUDA_SM90)"
	.elftype	@"ET_EXEC"


//--------------------- .nv.info                  --------------------------
	.section	.nv.info,"",@"SHT_CUDA_INFO"
	.align	4


	//----- nvinfo : EIATTR_REGCOUNT
	.align		4
        /*0000*/ 	.byte	0x04, 0x2f
        /*0002*/ 	.short	(.L_3 - .L_2)
	.align		4
.L_2:
        /*0004*/ 	.word	index@(triton_poi_fused__native_batch_norm_legit_no_training_convolution_relu_2)
        /*0008*/ 	.word	0x00000020


	//----- nvinfo : EIATTR_MIN_STACK_SIZE
	.align		4
.L_3:
        /*000c*/ 	.byte	0x04, 0x12
        /*000e*/ 	.short	(.L_5 - .L_4)
	.align		4
.L_4:
        /*0010*/ 	.word	index@(triton_poi_fused__native_batch_norm_legit_no_training_convolution_relu_2)
        /*0014*/ 	.word	0x00000000


	//----- nvinfo : EIATTR_FRAME_SIZE
	.align		4
.L_5:
        /*0018*/ 	.byte	0x04, 0x11
        /*001a*/ 	.short	(.L_7 - .L_6)
	.align		4
.L_6:
        /*001c*/ 	.word	index@(triton_poi_fused__native_batch_norm_legit_no_training_convolution_relu_2)
        /*0020*/ 	.word	0x00000000


	//----- nvinfo : EIATTR_MIN_STACK_SIZE
	.align		4
.L_7:
        /*0024*/ 	.byte	0x04, 0x12
        /*0026*/ 	.short	(.L_9 - .L_8)
	.align		4
.L_8:
        /*0028*/ 	.word	index@(triton_poi_fused__native_batch_norm_legit_no_training_convolution_relu_2)
        /*002c*/ 	.word	0x00000000
.L_9:


//--------------------- .nv.info.triton_poi_fused__native_batch_norm_legit_no_training_convolution_relu_2 --------------------------
	.section	.nv.info.triton_poi_fused__native_batch_norm_legit_no_training_convolution_relu_2,"",@"SHT_CUDA_INFO"
	.sectionflags	@""
	.align	4


	//----- nvinfo : EIATTR_CUDA_API_VERSION
	.align		4
        /*0000*/ 	.byte	0x04, 0x37
        /*0002*/ 	.short	(.L_11 - .L_10)
.L_10:
        /*0004*/ 	.word	0x0000007c


	//----- nvinfo : EIATTR_KPARAM_INFO
	.align		4
.L_11:
        /*0008*/ 	.byte	0x04, 0x17
        /*000a*/ 	.short	(.L_13 - .L_12)
.L_12:
        /*000c*/ 	.word	0x00000000
        /*0010*/ 	.short	0x0007
        /*0012*/ 	.short	0x0038
        /*0014*/ 	.byte	0x00, 0xf0, 0x11, 0x00


	//----- nvinfo : EIATTR_KPARAM_INFO
	.align		4
.L_13:
        /*0018*/ 	.byte	0x04, 0x17
        /*001a*/ 	.short	(.L_15 - .L_14)
.L_14:
        /*001c*/ 	.word	0x00000000
        /*0020*/ 	.short	0x0006
        /*0022*/ 	.short	0x0030
        /*0024*/ 	.byte	0x00, 0xf4, 0x21, 0x00


	//----- nvinfo : EIATTR_KPARAM_INFO
	.align		4
.L_15:
        /*0028*/ 	.byte	0x04, 0x17
        /*002a*/ 	.short	(.L_17 - .L_16)
.L_16:
        /*002c*/ 	.word	0x00000000
        /*0030*/ 	.short	0x0005
        /*0032*/ 	.short	0x0028
        /*0034*/ 	.byte	0x00, 0xf4, 0x21, 0x00


	//----- nvinfo : EIATTR_KPARAM_INFO
	.align		4
.L_17:
        /*0038*/ 	.byte	0x04, 0x17
        /*003a*/ 	.short	(.L_19 - .L_18)
.L_18:
        /*003c*/ 	.word	0x00000000
        /*0040*/ 	.short	0x0004
        /*0042*/ 	.short	0x0020
        /*0044*/ 	.byte	0x00, 0xf4, 0x21, 0x00


	//----- nvinfo : EIATTR_KPARAM_INFO
	.align		4
.L_19:
        /*0048*/ 	.byte	0x04, 0x17
        /*004a*/ 	.short	(.L_21 - .L_20)
.L_20:
        /*004c*/ 	.word	0x00000000
        /*0050*/ 	.short	0x0003
        /*0052*/ 	.short	0x0018
        /*0054*/ 	.byte	0x00, 0xf4, 0x21, 0x00


	//----- nvinfo : EIATTR_KPARAM_INFO
	.align		4
.L_21:
        /*0058*/ 	.byte	0x04, 0x17
        /*005a*/ 	.short	(.L_23 - .L_22)
.L_22:
        /*005c*/ 	.word	0x00000000
        /*0060*/ 	.short	0x0002
        /*0062*/ 	.short	0x0010
        /*0064*/ 	.byte	0x00, 0xf4, 0x21, 0x00


	//----- nvinfo : EIATTR_KPARAM_INFO
	.align		4
.L_23:
        /*0068*/ 	.byte	0x04, 0x17
        /*006a*/ 	.short	(.L_25 - .L_24)
.L_24:
        /*006c*/ 	.word	0x00000000
        /*0070*/ 	.short	0x0001
        /*0072*/ 	.short	0x0008
        /*0074*/ 	.byte	0x00, 0xf4, 0x21, 0x00


	//----- nvinfo : EIATTR_KPARAM_INFO
	.align		4
.L_25:
        /*0078*/ 	.byte	0x04, 0x17
        /*007a*/ 	.short	(.L_27 - .L_26)
.L_26:
        /*007c*/ 	.word	0x00000000
        /*0080*/ 	.short	0x0000
        /*0082*/ 	.short	0x0000
        /*0084*/ 	.byte	0x00, 0xf4, 0x21, 0x00


	//----- nvinfo : EIATTR_SPARSE_MMA_MASK
	.align		4
.L_27:
        /*0088*/ 	.byte	0x03, 0x50
        /*008a*/ 	.short	0x0000


	//----- nvinfo : EIATTR_MAXREG_COUNT
	.align		4
        /*008c*/ 	.byte	0x03, 0x1b
        /*008e*/ 	.short	0x00ff


	//----- nvinfo : EIATTR_EXIT_INSTR_OFFSETS
	.align		4
        /*0090*/ 	.byte	0x04, 0x1c
        /*0092*/ 	.short	(.L_29 - .L_28)


	//   ....[0]....
.L_28:
        /*0094*/ 	.word	0x000005d0


	//   ....[1]....
        /*0098*/ 	.word	0x000005f0


	//----- nvinfo : EIATTR_REQNTID
	.align		4
.L_29:
        /*009c*/ 	.byte	0x04, 0x10
        /*009e*/ 	.short	(.L_31 - .L_30)
.L_30:
        /*00a0*/ 	.word	0x00000100
        /*00a4*/ 	.word	0x00000001
        /*00a8*/ 	.word	0x00000001


	//----- nvinfo : EIATTR_CBANK_PARAM_SIZE
	.align		4
.L_31:
        /*00ac*/ 	.byte	0x03, 0x19
        /*00ae*/ 	.short	0x003c


	//----- nvinfo : EIATTR_PARAM_CBANK
	.align		4
        /*00b0*/ 	.byte	0x04, 0x0a
        /*00b2*/ 	.short	(.L_33 - .L_32)
	.align		4
.L_32:
        /*00b4*/ 	.word	index@(.nv.constant0.triton_poi_fused__native_batch_norm_legit_no_training_convolution_relu_2)
        /*00b8*/ 	.short	0x0210
        /*00ba*/ 	.short	0x003c


	//----- nvinfo : EIATTR_SW_WAR
	.align		4
.L_33:
        /*00bc*/ 	.byte	0x04, 0x36
        /*00be*/ 	.short	(.L_35 - .L_34)
.L_34:
        /*00c0*/ 	.word	0x00000008
.L_35:


//--------------------- .nv.callgraph             --------------------------
	.section	.nv.callgraph,"",@"SHT_CUDA_CALLGRAPH"
	.align	4
	.sectionentsize	8
	.align		4
        /*0000*/ 	.word	0x00000000
	.align		4
        /*0004*/ 	.word	0xffffffff
	.align		4
        /*0008*/ 	.word	0x00000000
	.align		4
        /*000c*/ 	.word	0xfffffffe
	.align		4
        /*0010*/ 	.word	0x00000000
	.align		4
        /*0014*/ 	.word	0xfffffffd
	.align		4
        /*0018*/ 	.word	0x00000000
	.align		4
        /*001c*/ 	.word	0xfffffffc


//--------------------- .nv.constant4             --------------------------
	.section	.nv.constant4,"a",@progbits
	.align	8
	.align		8
.nv.constant4:
        /*0000*/ 	.dword	_$_str
	.align		8
        /*0008*/ 	.dword	_$_str_$_2


//--------------------- .text.triton_poi_fused__native_batch_norm_legit_no_training_convolution_relu_2 --------------------------
	.section	.text.triton_poi_fused__native_batch_norm_legit_no_training_convolution_relu_2,"ax",@progbits
	.align	128
        .global         triton_poi_fused__native_batch_norm_legit_no_training_convolution_relu_2
        .type           triton_poi_fused__native_batch_norm_legit_no_training_convolution_relu_2,@function
        .size           triton_poi_fused__native_batch_norm_legit_no_training_convolution_relu_2,(.L_x_1 - triton_poi_fused__native_batch_norm_legit_no_training_convolution_relu_2)
        .other          triton_poi_fused__native_batch_norm_legit_no_training_convolution_relu_2,@"STO_CUDA_ENTRY STV_DEFAULT"
triton_poi_fused__native_batch_norm_legit_no_training_convolution_relu_2:
.text.triton_poi_fused__native_batch_norm_legit_no_training_convolution_relu_2:
[----:B------:R-:W0:Y:S01]  /*0000*/  LDC R1, c[0x0][0x28] ;  /* 0x00000a00ff017b82 */ /* 0x000e220000000800 */
[----:B------:R-:W1:Y:S07]  /*0010*/  S2R R0, SR_TID.X ;  /* 0x0000000000007919 */ /* 0x000e6e0000002100 */
[----:B------:R-:W2:Y:S01]  /*0020*/  LDC.64 R2, c[0x0][0x228] ;  /* 0x00008a00ff027b82 */ /* 0x000ea20000000a00 */
[----:B------:R-:W-:Y:S01]  /*0030*/  HFMA2.MMA R16, -RZ, RZ, 0, 0 ;  /* 0x00000000ff107435 */ /* 0x000fe200000001ff */
[----:B------:R-:W-:Y:S01]  /*0040*/  CS2R R20, SRZ ;  /* 0x0000000000147805 */ /* 0x000fe2000001ff00 */
[----:B------:R-:W3:Y:S01]  /*0050*/  S2R R17, SR_CTAID.X ;  /* 0x0000000000117919 */ /* 0x000ee20000002500 */
[----:B------:R-:W-:-:S04]  /*0060*/  ULDC.64 UR4, c[0x0][0x208] ;  /* 0x0000820000047ab9 */ /* 0x000fc80000000a00 */
[----:B------:R-:W4:Y:S08]  /*0070*/  LDC.64 R10, c[0x0][0x218] ;  /* 0x00008600ff0a7b82 */ /* 0x000f300000000a00 */
[----:B------:R-:W5:Y:S08]  /*0080*/  LDC.64 R8, c[0x0][0x210] ;  /* 0x00008400ff087b82 */ /* 0x000f700000000a00 */
[----:B------:R-:W4:Y:S01]  /*0090*/  LDC.64 R14, c[0x0][0x220] ;  /* 0x00008800ff0e7b82 */ /* 0x000f220000000a00 */
[----:B-1----:R-:W-:-:S04]  /*00a0*/  SHF.L.U32 R0, R0, 0x1, RZ ;  /* 0x0000000100007819 */ /* 0x002fc800000006ff */
[----:B------:R-:W-:-:S04]  /*00b0*/  LOP3.LUT R0, R0, 0x1fe, RZ, 0xc0, !PT ;  /* 0x000001fe00007812 */ /* 0x000fc800078ec0ff */
[----:B---3--:R-:W-:-:S04]  /*00c0*/  LEA R17, R17, R0, 0x9 ;  /* 0x0000000011117211 */ /* 0x008fc800078e48ff */
[----:B------:R-:W-:Y:S01]  /*00d0*/  IADD3 R0, R17, 0x1, RZ ;  /* 0x0000000111007810 */ /* 0x000fe20007ffe0ff */
[C---:B------:R-:W-:Y:S01]  /*00e0*/  IMAD.HI R4, R17.reuse, 0x68db8bad, RZ ;  /* 0x68db8bad11047827 */ /* 0x040fe200078e02ff */
[----:B------:R-:W-:-:S03]  /*00f0*/  ISETP.GE.AND P0, PT, R17, 0x9c400, PT ;  /* 0x0009c4001100780c */ /* 0x000fc60003f06270 */
[----:B------:R-:W-:Y:S01]  /*0100*/  IMAD.HI R0, R0, 0x68db8bad, RZ ;  /* 0x68db8bad00007827 */ /* 0x000fe200078e02ff */
[----:B------:R-:W-:-:S04]  /*0110*/  SHF.R.U32.HI R5, RZ, 0x1f, R4 ;  /* 0x0000001fff057819 */ /* 0x000fc80000011604 */
[----:B------:R-:W-:Y:S02]  /*0120*/  SHF.R.U32.HI R7, RZ, 0x1f, R0 ;  /* 0x0000001fff077819 */ /* 0x000fe40000011600 */
[----:B------:R-:W-:Y:S02]  /*0130*/  LEA.HI.SX32 R5, R4, R5, 0x18 ;  /* 0x0000000504057211 */ /* 0x000fe400078fc2ff */
[----:B------:R-:W-:Y:S02]  /*0140*/  LEA.HI.SX32 R0, R0, R7, 0x18 ;  /* 0x0000000700007211 */ /* 0x000fe400078fc2ff */
[----:B------:R-:W-:Y:S02]  /*0150*/  LEA.HI R4, R5, R5, RZ, 0x8 ;  /* 0x0000000505047211 */ /* 0x000fe400078f40ff */
[----:B------:R-:W-:Y:S02]  /*0160*/  LEA.HI R6, R0, R0, RZ, 0x8 ;  /* 0x0000000000067211 */ /* 0x000fe400078f40ff */
[----:B------:R-:W-:-:S02]  /*0170*/  LOP3.LUT R4, R4, 0xffffff00, RZ, 0xc0, !PT ;  /* 0xffffff0004047812 */ /* 0x000fc400078ec0ff */
[----:B------:R-:W-:Y:S02]  /*0180*/  LOP3.LUT R23, R6, 0xffffff00, RZ, 0xc0, !PT ;  /* 0xffffff0006177812 */ /* 0x000fe400078ec0ff */
[----:B------:R-:W-:Y:S02]  /*0190*/  IADD3 R25, R5, -R4, RZ ;  /* 0x8000000405197210 */ /* 0x000fe40007ffe0ff */
[----:B------:R-:W-:Y:S01]  /*01a0*/  IADD3 R23, R0, -R23, RZ ;  /* 0x8000001700177210 */ /* 0x000fe20007ffe0ff */
[----:B------:R-:W1:Y:S02]  /*01b0*/  LDC.64 R4, c[0x0][0x230] ;  /* 0x00008c00ff047b82 */ /* 0x000e640000000a00 */
[----:B--2---:R-:W-:-:S04]  /*01c0*/  IMAD.WIDE R6, R25, 0x4, R2 ;  /* 0x0000000419067825 */ /* 0x004fc800078e0202 */
[----:B------:R-:W-:Y:S01]  /*01d0*/  IMAD.WIDE R12, R23, 0x4, R2 ;  /* 0x00000004170c7825 */ /* 0x000fe200078e0202 */
[----:B------:R2:W3:Y:S01]  /*01e0*/  @!P0 LDG.E.EL R16, desc[UR4][R6.64] ;  /* 0x0000000406108981 */ /* 0x0004e2000c2e1900 */
[----:B------:R-:W1:Y:S03]  /*01f0*/  LDC.64 R2, c[0x0][0x238] ;  /* 0x00008e00ff027b82 */ /* 0x000e660000000a00 */
[----:B------:R5:W3:Y:S01]  /*0200*/  @!P0 LDG.E.EL R20, desc[UR4][R12.64] ;  /* 0x000000040c148981 */ /* 0x000ae2000c2e1900 */
[----:B----4-:R-:W-:Y:S01]  /*0210*/  IMAD.WIDE R26, R25, 0x4, R10 ;  /* 0x00000004191a7825 */ /* 0x010fe200078e020a */
[----:B------:R-:W-:-:S03]  /*0220*/  MOV R0, RZ ;  /* 0x000000ff00007202 */ /* 0x000fc60000000f00 */
[----:B------:R-:W-:Y:S01]  /*0230*/  IMAD.WIDE R10, R23, 0x4, R10 ;  /* 0x00000004170a7825 */ /* 0x000fe200078e020a */
[----:B--2---:R-:W-:Y:S02]  /*0240*/  CS2R R6, SRZ ;  /* 0x0000000000067805 */ /* 0x004fe4000001ff00 */
[----:B------:R-:W-:Y:S01]  /*0250*/  CS2R R18, SRZ ;  /* 0x0000000000127805 */ /* 0x000fe2000001ff00 */
[----:B------:R1:W2:Y:S01]  /*0260*/  @!P0 LDG.E.EL R21, desc[UR4][R26.64] ;  /* 0x000000041a158981 */ /* 0x0002a2000c2e1900 */
[----:B-----5:R-:W-:Y:S01]  /*0270*/  IMAD.WIDE R8, R17, 0x4, R8 ;  /* 0x0000000411087825 */ /* 0x020fe200078e0208 */
[----:B------:R-:W-:Y:S02]  /*0280*/  HFMA2.MMA R29, -RZ, RZ, 0, 0 ;  /* 0x00000000ff1d7435 */ /* 0x000fe400000001ff */
[----:B------:R4:W5:Y:S01]  /*0290*/  @!P0 LDG.E.EL R0, desc[UR4][R10.64] ;  /* 0x000000040a008981 */ /* 0x000962000c2e1900 */
[----:B0-----:R-:W-:-:S03]  /*02a0*/  IMAD.WIDE R12, R25, 0x4, R14 ;  /* 0x00000004190c7825 */ /* 0x001fc600078e020e */
[----:B------:R-:W2:Y:S01]  /*02b0*/  @!P0 LDG.E.64 R6, desc[UR4][R8.64] ;  /* 0x0000000408068981 */ /* 0x000ea2000c1e1b00 */
[----:B------:R-:W-:-:S03]  /*02c0*/  IMAD.WIDE R14, R23, 0x4, R14 ;  /* 0x00000004170e7825 */ /* 0x000fc600078e020e */
[----:B------:R-:W2:Y:S01]  /*02d0*/  @!P0 LDG.E.EL R19, desc[UR4][R12.64] ;  /* 0x000000040c138981 */ /* 0x000ea2000c2e1900 */
[C---:B-1----:R-:W-:Y:S01]  /*02e0*/  IMAD.WIDE R26, R25.reuse, 0x4, R4 ;  /* 0x00000004191a7825 */ /* 0x042fe200078e0204 */
[----:B----4-:R-:W-:Y:S02]  /*02f0*/  MOV R10, RZ ;  /* 0x000000ff000a7202 */ /* 0x010fe40000000f00 */
[----:B------:R-:W4:Y:S01]  /*0300*/  @!P0 LDG.E.EL R18, desc[UR4][R14.64] ;  /* 0x000000040e128981 */ /* 0x000f22000c2e1900 */
[----:B------:R-:W-:-:S04]  /*0310*/  IMAD.WIDE R24, R25, 0x4, R2 ;  /* 0x0000000419187825 */ /* 0x000fc800078e0202 */
[C---:B------:R-:W-:Y:S01]  /*0320*/  IMAD.WIDE R4, R23.reuse, 0x4, R4 ;  /* 0x0000000417047825 */ /* 0x040fe200078e0204 */
[----:B------:R-:W2:Y:S03]  /*0330*/  @!P0 LDG.E.EL R29, desc[UR4][R24.64] ;  /* 0x00000004181d8981 */ /* 0x000ea6000c2e1900 */
[----:B------:R-:W-:Y:S01]  /*0340*/  IMAD.WIDE R2, R23, 0x4, R2 ;  /* 0x0000000417027825 */ /* 0x000fe200078e0202 */
[----:B------:R-:W-:-:S04]  /*0350*/  CS2R R22, SRZ ;  /* 0x0000000000167805 */ /* 0x000fc8000001ff00 */
[----:B------:R0:W4:Y:S04]  /*0360*/  @!P0 LDG.E.EL R10, desc[UR4][R2.64] ;  /* 0x00000004020a8981 */ /* 0x000128000c2e1900 */
[----:B------:R-:W4:Y:S04]  /*0370*/  @!P0 LDG.E.EL R22, desc[UR4][R26.64] ;  /* 0x000000041a168981 */ /* 0x000f28000c2e1900 */
[----:B------:R1:W4:Y:S01]  /*0380*/  @!P0 LDG.E.EL R23, desc[UR4][R4.64] ;  /* 0x0000000404178981 */ /* 0x000322000c2e1900 */
[----:B0-----:R-:W0:Y:S01]  /*0390*/  LDC.64 R2, c[0x0][0x240] ;  /* 0x00009000ff027b82 */ /* 0x001e220000000a00 */
[----:B-1----:R-:W-:Y:S01]  /*03a0*/  HFMA2.MMA R5, -RZ, RZ, 1.625, 0 ;  /* 0x3e800000ff057435 */ /* 0x002fe200000001ff */
[----:B0-----:R-:W-:-:S04]  /*03b0*/  IMAD.WIDE R2, R17, 0x4, R2 ;  /* 0x0000000411027825 */ /* 0x001fc800078e0202 */
[----:B---3--:R-:W-:Y:S01]  /*03c0*/  FADD R16, R16, 9.9999999747524270788e-07 ;  /* 0x358637bd10107421 */ /* 0x008fe20000000000 */
[----:B------:R-:W-:-:S03]  /*03d0*/  FADD R20, R20, 9.9999999747524270788e-07 ;  /* 0x358637bd14147421 */ /* 0x000fc60000000000 */
[----:B------:R-:W0:Y:S08]  /*03e0*/  MUFU.SQRT R11, R16 ;  /* 0x00000010000b7308 */ /* 0x000e300000002000 */
[----:B------:R-:W1:Y:S01]  /*03f0*/  MUFU.SQRT R12, R20 ;  /* 0x00000014000c7308 */ /* 0x000e620000002000 */
[C---:B0-----:R-:W-:Y:S02]  /*0400*/  FSETP.GT.AND P1, PT, R11.reuse, 8.50705917302346158658e+37, PT ;  /* 0x7e8000000b00780b */ /* 0x041fe40003f24000 */
[----:B------:R-:W-:-:S02]  /*0410*/  FSETP.GEU.AND P3, PT, R11, 1.175494350822287508e-38, PT ;  /* 0x008000000b00780b */ /* 0x000fc40003f6e000 */
[C---:B-1----:R-:W-:Y:S02]  /*0420*/  FSETP.GT.AND P2, PT, R12.reuse, 8.50705917302346158658e+37, PT ;  /* 0x7e8000000c00780b */ /* 0x042fe40003f44000 */
[----:B------:R-:W-:-:S07]  /*0430*/  FSETP.GEU.AND P4, PT, R12, 1.175494350822287508e-38, PT ;  /* 0x008000000c00780b */ /* 0x000fce0003f8e000 */
[----:B------:R-:W-:-:S04]  /*0440*/  @P1 FMUL R11, R11, 0.25 ;  /* 0x3e8000000b0b1820 */ /* 0x000fc80000400000 */
[----:B------:R-:W-:Y:S01]  /*0450*/  @!P3 FMUL R11, R11, 16777216 ;  /* 0x4b8000000b0bb820 */ /* 0x000fe20000400000 */
[----:B------:R-:W-:-:S04]  /*0460*/  @P2 FMUL R12, R12, 0.25 ;  /* 0x3e8000000c0c2820 */ /* 0x000fc80000400000 */
[----:B------:R-:W-:Y:S01]  /*0470*/  @!P4 FMUL R12, R12, 16777216 ;  /* 0x4b8000000c0cc820 */ /* 0x000fe20000400000 */
[----:B------:R-:W0:Y:S01]  /*0480*/  MUFU.RCP R11, R11 ;  /* 0x0000000b000b7308 */ /* 0x000e220000001000 */
[----:B------:R-:W-:-:S07]  /*0490*/  FSEL R4, R5, 1, P1 ;  /* 0x3f80000005047808 */ /* 0x000fce0000800000 */
[----:B------:R-:W1:Y:S01]  /*04a0*/  MUFU.RCP R12, R12 ;  /* 0x0000000c000c7308 */ /* 0x000e620000001000 */
[----:B------:R-:W-:Y:S01]  /*04b0*/  FSEL R5, R5, 1, P2 ;  /* 0x3f80000005057808 */ /* 0x000fe20001000000 */
[----:B------:R-:W-:Y:S01]  /*04c0*/  @!P3 FMUL R4, R4, 16777216 ;  /* 0x4b8000000404b820 */ /* 0x000fe20000400000 */
[----:B--2---:R-:W-:Y:S01]  /*04d0*/  FADD R6, R21, R6 ;  /* 0x0000000615067221 */ /* 0x004fe20000000000 */
[----:B-----5:R-:W-:Y:S02]  /*04e0*/  FADD R7, R0, R7 ;  /* 0x0000000700077221 */ /* 0x020fe40000000000 */
[----:B------:R-:W-:Y:S01]  /*04f0*/  @!P4 FMUL R5, R5, 16777216 ;  /* 0x4b8000000505c820 */ /* 0x000fe20000400000 */
[----:B0-----:R-:W-:Y:S01]  /*0500*/  FMUL R4, R11, R4 ;  /* 0x000000040b047220 */ /* 0x001fe20000400000 */
[----:B------:R-:W-:Y:S01]  /*0510*/  FADD R19, R6, -R19 ;  /* 0x8000001306137221 */ /* 0x000fe20000000000 */
[----:B----4-:R-:W-:Y:S01]  /*0520*/  FADD R18, R7, -R18 ;  /* 0x8000001207127221 */ /* 0x010fe20000000000 */
[----:B-1----:R-:W-:-:S02]  /*0530*/  FMUL R5, R12, R5 ;  /* 0x000000050c057220 */ /* 0x002fc40000400000 */
[----:B------:R-:W-:Y:S02]  /*0540*/  FMUL R4, R19, R4 ;  /* 0x0000000413047220 */ /* 0x000fe40000400000 */
[----:B------:R-:W-:Y:S02]  /*0550*/  FMUL R5, R18, R5 ;  /* 0x0000000512057220 */ /* 0x000fe40000400000 */
[----:B------:R-:W-:Y:S02]  /*0560*/  FFMA R4, R4, R22, R29 ;  /* 0x0000001604047223 */ /* 0x000fe4000000001d */
[----:B------:R-:W-:Y:S01]  /*0570*/  FFMA R5, R5, R23, R10 ;  /* 0x0000001705057223 */ /* 0x000fe2000000000a */
[----:B------:R0:W-:Y:S02]  /*0580*/  @!P0 STG.E.64 desc[UR4][R8.64], R6 ;  /* 0x0000000608008986 */ /* 0x0001e4000c101b04 */
[----:B------:R-:W-:Y:S02]  /*0590*/  FSETP.GEU.AND P1, PT, R4, RZ, PT ;  /* 0x000000ff0400720b */ /* 0x000fe40003f2e000 */
[----:B------:R-:W-:-:S02]  /*05a0*/  FSETP.GEU.AND P2, PT, R5, RZ, PT ;  /* 0x000000ff0500720b */ /* 0x000fc40003f4e000 */
[----:B------:R-:W-:Y:S02]  /*05b0*/  FSEL R4, R4, RZ, P1 ;  /* 0x000000ff04047208 */ /* 0x000fe40000800000 */
[----:B------:R-:W-:Y:S01]  /*05c0*/  FSEL R5, R5, RZ, P2 ;  /* 0x000000ff05057208 */ /* 0x000fe20001000000 */
[----:B0-----:R-:W-:Y:S08]  /*05d0*/  @P0 EXIT ;  /* 0x000000000000094d */ /* 0x001ff00003800000 */
[----:B------:R-:W-:Y:S01]  /*05e0*/  STG.E.64 desc[UR4][R2.64], R4 ;  /* 0x0000000402007986 */ /* 0x000fe2000c101b04 */
[----:B------:R-:W-:Y:S05]  /*05f0*/  EXIT ;  /* 0x000000000000794d */ /* 0x000fea0003800000 */
.L_x_0:
[----:B------:R-:W-:-:S00]  /*0600*/  BRA `(.L_x_0) ;  /* 0xfffffffc00fc7947 */ /* 0x000fc0000383ffff */
[----:B------:R-:W-:-:S00]  /*0610*/  NOP ;  /* 0x0000000000007918 */ /* 0x000fc00000000000 */
        /* <DEDUP_REMOVED lines=14> */
.L_x_1:


//--------------------- .nv.global.init           --------------------------
	.section	.nv.global.init,"aw",@progbits
.nv.global.init:
	.type		_$_str,@object
	.size		_$_str,(_$_str_$_2 - _$_str)
_$_str:
        /*0000*/ 	.byte	0x5f, 0x5f, 0x43, 0x55, 0x44, 0x41, 0x5f, 0x46, 0x54, 0x5a, 0x00
	.type		_$_str_$_2,@object
	.size		_$_str_$_2,(.L_1 - _$_str_$_2)
_$_str_$_2:
        /*000b*/ 	.byte	0x5f, 0x5f, 0x43, 0x55, 0x44, 0x41, 0x5f, 0x50, 0x52, 0x45, 0x43, 0x5f, 0x53, 0x51, 0x52, 0x54
        /*001b*/ 	.byte	0x00
.L_1:


//--------------------- .nv.constant0.triton_poi_fused__native_batch_norm_legit_no_training_convolution_relu_2 --------------------------
	.section	.nv.constant0.triton_poi_fused__native_batch_norm_legit_no_training_convolution_relu_2,"a",@progbits
	.sectionflags	@""
	.align	4
.nv.constant0.triton_poi_fused__native_batch_norm_legit_no_training_convolution_relu_2:
	.zero		588
